//
// Generated by NVIDIA NVVM Compiler
//
// Compiler Build ID: CL-36424714
// Cuda compilation tools, release 13.0, V13.0.88
// Based on NVVM 20.0.0
//

.version 9.0
.target sm_100
.address_size 64

	// .globl	_Z10stencil_1dPiS_
// _ZZ10stencil_1dPiS_E4temp has been demoted

.visible .entry _Z10stencil_1dPiS_(
	.param .u64 .ptr .align 1 _Z10stencil_1dPiS__param_0,
	.param .u64 .ptr .align 1 _Z10stencil_1dPiS__param_1
)
{
	.reg .pred 	%p<2>;
	.reg .b32 	%r<20>;
	.reg .b64 	%rd<9>;
	// demoted variable
	.shared .align 4 .b8 _ZZ10stencil_1dPiS_E4temp[32];
	ld.param.u64 	%rd3, [_Z10stencil_1dPiS__param_0];
	ld.param.u64 	%rd2, [_Z10stencil_1dPiS__param_1];
	cvta.to.global.u64 	%rd4, %rd3;
	mov.u32 	%r3, %tid.x;
	mov.u32 	%r4, %ctaid.x;
	mov.u32 	%r5, %ntid.x;
	mad.lo.s32 	%r1, %r4, %r5, %r3;
	mul.wide.s32 	%rd5, %r1, 4;
	add.s64 	%rd1, %rd4, %rd5;
	ld.global.u32 	%r6, [%rd1];
	shl.b32 	%r7, %r3, 2;
	mov.u32 	%r8, _ZZ10stencil_1dPiS_E4temp;
	add.s32 	%r2, %r8, %r7;
	st.shared.u32 	[%r2+8], %r6;
	setp.gt.u32 	%p1, %r3, 1;
	@%p1 bra 	$L__BB0_2;
	ld.global.u32 	%r9, [%rd1+-8];
	st.shared.u32 	[%r2], %r9;
	ld.global.u32 	%r10, [%rd1+16];
	st.shared.u32 	[%r2+24], %r10;
$L__BB0_2:
	bar.sync 	0;
	ld.shared.u32 	%r11, [%r2];
	ld.shared.u32 	%r12, [%r2+4];
	add.s32 	%r13, %r12, %r11;
	ld.shared.u32 	%r14, [%r2+8];
	add.s32 	%r15, %r14, %r13;
	ld.shared.u32 	%r16, [%r2+12];
	add.s32 	%r17, %r16, %r15;
	ld.shared.u32 	%r18, [%r2+16];
	add.s32 	%r19, %r18, %r17;
	cvta.to.global.u64 	%rd6, %rd2;
	add.s64 	%rd8, %rd6, %rd5;
	st.global.u32 	[%rd8], %r19;
	ret;

}
	// .globl	_Z9st_treinoPiS_
.visible .entry _Z9st_treinoPiS_(
	.param .u64 .ptr .align 1 _Z9st_treinoPiS__param_0,
	.param .u64 .ptr .align 1 _Z9st_treinoPiS__param_1
)
{


	bar.sync 	0;
	ret;

}


// ===== COMPILED SASS (sm_100) =====

	.target	sm_100

	.elftype	@"ET_EXEC"


//--------------------- .note.nv.tkinfo           --------------------------
	.section	.note.nv.tkinfo,"",@"SHT_NOTE"
	.sectionflags	@"SHF_NOTE_NV_TKINFO"
	.tkinfo
        /*0018*/ 	.word	0x00000002
        /*0030*/ 	.string	""
        /*0030*/ 	.string	"ptxas"
        /*0030*/ 	.string	"Cuda compilation tools, release 13.0, V13.0.88"
        /*0030*/ 	.string	"Build cuda_13.0.r13.0/compiler.36424714_0"
        /*0030*/ 	.string	"-arch sm_100 -m 64 "



//--------------------- .note.nv.cuinfo           --------------------------
	.section	.note.nv.cuinfo,"",@"SHT_NOTE"
	.sectionflags	@"SHF_NOTE_NV_CUINFO"
        /*0018*/ 	.short	0x0002
        /*001a*/ 	.short	0x0064
        /*001c*/ 	.short	0x0082
	.zero		2


//--------------------- .nv.info                  --------------------------
	.section	.nv.info,"",@"SHT_CUDA_INFO"
	.align	4


	//----- nvinfo : EIATTR_REGCOUNT
	.align		4
        /*0000*/ 	.byte	0x04, 0x2f
        /*0002*/ 	.short	(.L_1 - .L_0)
	.align		4
.L_0:
        /*0004*/ 	.word	index@(_Z10stencil_1dPiS_)
        /*0008*/ 	.word	0x0000000f


	//----- nvinfo : EIATTR_FRAME_SIZE
	.align		4
.L_1:
        /*000c*/ 	.byte	0x04, 0x11
        /*000e*/ 	.short	(.L_3 - .L_2)
	.align		4
.L_2:
        /*0010*/ 	.word	index@(_Z10stencil_1dPiS_)
        /*0014*/ 	.word	0x00000000


	//----- nvinfo : EIATTR_REGCOUNT
	.align		4
.L_3:
        /*0018*/ 	.byte	0x04, 0x2f
        /*001a*/ 	.short	(.L_5 - .L_4)
	.align		4
.L_4:
        /*001c*/ 	.word	index@(_Z9st_treinoPiS_)
        /*0020*/ 	.word	0x00000004


	//----- nvinfo : EIATTR_FRAME_SIZE
	.align		4
.L_5:
        /*0024*/ 	.byte	0x04, 0x11
        /*0026*/ 	.short	(.L_7 - .L_6)
	.align		4
.L_6:
        /*0028*/ 	.word	index@(_Z9st_treinoPiS_)
        /*002c*/ 	.word	0x00000000


	//----- nvinfo : EIATTR_MIN_STACK_SIZE
	.align		4
.L_7:
        /*0030*/ 	.byte	0x04, 0x12
        /*0032*/ 	.short	(.L_9 - .L_8)
	.align		4
.L_8:
        /*0034*/ 	.word	index@(_Z9st_treinoPiS_)
        /*0038*/ 	.word	0x00000000


	//----- nvinfo : EIATTR_MIN_STACK_SIZE
	.align		4
.L_9:
        /*003c*/ 	.byte	0x04, 0x12
        /*003e*/ 	.short	(.L_11 - .L_10)
	.align		4
.L_10:
        /*0040*/ 	.word	index@(_Z10stencil_1dPiS_)
        /*0044*/ 	.word	0x00000000
.L_11:


//--------------------- .nv.compat                --------------------------
	.section	.nv.compat,"",@"SHT_CUDA_COMPAT_INFO"
	.align	4
        /*0000*/ 	.byte	0x02, 0x09, 0x00, 0x00, 0x02, 0x02, 0x01, 0x00, 0x02, 0x05, 0x05, 0x00, 0x03, 0x07, 0x01, 0x01
        /*0010*/ 	.byte	0x02, 0x03, 0x00, 0x00, 0x02, 0x06, 0x01, 0x00, 0x04, 0x0b, 0x08, 0x00, 0x09, 0x00, 0x00, 0x00
        /*0020*/ 	.byte	0x00, 0x00, 0x00, 0x00


//--------------------- .nv.info._Z9st_treinoPiS_ --------------------------
	.section	.nv.info._Z9st_treinoPiS_,"",@"SHT_CUDA_INFO"
	.sectionflags	@""
	.align	4


	//----- nvinfo : EIATTR_CUDA_API_VERSION
	.align		4
        /*0000*/ 	.byte	0x04, 0x37
        /*0002*/ 	.short	(.L_13 - .L_12)
.L_12:
        /*0004*/ 	.word	0x00000082


	//----- nvinfo : EIATTR_KPARAM_INFO
	.align		4
.L_13:
        /*0008*/ 	.byte	0x04, 0x17
        /*000a*/ 	.short	(.L_15 - .L_14)
.L_14:
        /*000c*/ 	.word	0x00000000
        /*0010*/ 	.short	0x0001
        /*0012*/ 	.short	0x0008
        /*0014*/ 	.byte	0x00, 0xf5, 0x21, 0x00


	//----- nvinfo : EIATTR_KPARAM_INFO
	.align		4
.L_15:
        /*0018*/ 	.byte	0x04, 0x17
        /*001a*/ 	.short	(.L_17 - .L_16)
.L_16:
        /*001c*/ 	.word	0x00000000
        /*0020*/ 	.short	0x0000
        /*0022*/ 	.short	0x0000
        /*0024*/ 	.byte	0x00, 0xf5, 0x21, 0x00


	//----- nvinfo : EIATTR_SPARSE_MMA_MASK
	.align		4
.L_17:
        /*0028*/ 	.byte	0x03, 0x50
        /*002a*/ 	.short	0x0000


	//----- nvinfo : EIATTR_MAXREG_COUNT
	.align		4
        /*002c*/ 	.byte	0x03, 0x1b
        /*002e*/ 	.short	0x00ff


	//----- nvinfo : EIATTR_NUM_BARRIERS
	.align		4
        /*0030*/ 	.byte	0x02, 0x4c
        /*0032*/ 	.byte	0x01
	.zero		1


	//----- nvinfo : EIATTR_MERCURY_ISA_VERSION
	.align		4
        /*0034*/ 	.byte	0x03, 0x5f
        /*0036*/ 	.short	0x0101


	//----- nvinfo : EIATTR_VRC_CTA_INIT_COUNT
	.align		4
        /*0038*/ 	.byte	0x02, 0x4a
	.zero		1
	.zero		1


	//----- nvinfo : EIATTR_EXIT_INSTR_OFFSETS
	.align		4
        /*003c*/ 	.byte	0x04, 0x1c
        /*003e*/ 	.short	(.L_19 - .L_18)


	//   ....[0]....
.L_18:
        /*0040*/ 	.word	0x00000020


	//----- nvinfo : EIATTR_CBANK_PARAM_SIZE
	.align		4
.L_19:
        /*0044*/ 	.byte	0x03, 0x19
        /*0046*/ 	.short	0x0010


	//----- nvinfo : EIATTR_PARAM_CBANK
	.align		4
        /*0048*/ 	.byte	0x04, 0x0a
        /*004a*/ 	.short	(.L_21 - .L_20)
	.align		4
.L_20:
        /*004c*/ 	.word	index@(.nv.constant0._Z9st_treinoPiS_)
        /*0050*/ 	.short	0x0380
        /*0052*/ 	.short	0x0010


	//----- nvinfo : EIATTR_SW_WAR
	.align		4
.L_21:
        /*0054*/ 	.byte	0x04, 0x36
        /*0056*/ 	.short	(.L_23 - .L_22)
.L_22:
        /*0058*/ 	.word	0x00000008
.L_23:


//--------------------- .nv.info._Z10stencil_1dPiS_ --------------------------
	.section	.nv.info._Z10stencil_1dPiS_,"",@"SHT_CUDA_INFO"
	.sectionflags	@""
	.align	4


	//----- nvinfo : EIATTR_CUDA_API_VERSION
	.align		4
        /*0000*/ 	.byte	0x04, 0x37
        /*0002*/ 	.short	(.L_25 - .L_24)
.L_24:
        /*0004*/ 	.word	0x00000082


	//----- nvinfo : EIATTR_KPARAM_INFO
	.align		4
.L_25:
        /*0008*/ 	.byte	0x04, 0x17
        /*000a*/ 	.short	(.L_27 - .L_26)
.L_26:
        /*000c*/ 	.word	0x00000000
        /*0010*/ 	.short	0x0001
        /*0012*/ 	.short	0x0008
        /*0014*/ 	.byte	0x00, 0xf5, 0x21, 0x00


	//----- nvinfo : EIATTR_KPARAM_INFO
	.align		4
.L_27:
        /*0018*/ 	.byte	0x04, 0x17
        /*001a*/ 	.short	(.L_29 - .L_28)
.L_28:
        /*001c*/ 	.word	0x00000000
        /*0020*/ 	.short	0x0000
        /*0022*/ 	.short	0x0000
        /*0024*/ 	.byte	0x00, 0xf5, 0x21, 0x00


	//----- nvinfo : EIATTR_SPARSE_MMA_MASK
	.align		4
.L_29:
        /*0028*/ 	.byte	0x03, 0x50
        /*002a*/ 	.short	0x0000


	//----- nvinfo : EIATTR_MAXREG_COUNT
	.align		4
        /*002c*/ 	.byte	0x03, 0x1b
        /*002e*/ 	.short	0x00ff


	//----- nvinfo : EIATTR_NUM_BARRIERS
	.align		4
        /*0030*/ 	.byte	0x02, 0x4c
        /*0032*/ 	.byte	0x01
	.zero		1


	//----- nvinfo : EIATTR_MERCURY_ISA_VERSION
	.align		4
        /*0034*/ 	.byte	0x03, 0x5f
        /*0036*/ 	.short	0x0101


	//----- nvinfo : EIATTR_VRC_CTA_INIT_COUNT
	.align		4
        /*0038*/ 	.byte	0x02, 0x4a
	.zero		1
	.zero		1


	//----- nvinfo : EIATTR_EXIT_INSTR_OFFSETS
	.align		4
        /*003c*/ 	.byte	0x04, 0x1c
        /*003e*/ 	.short	(.L_31 - .L_30)


	//   ....[0]....
.L_30:
        /*0040*/ 	.word	0x000001e0


	//----- nvinfo : EIATTR_CBANK_PARAM_SIZE
	.align		4
.L_31:
        /*0044*/ 	.byte	0x03, 0x19
        /*0046*/ 	.short	0x0010


	//----- nvinfo : EIATTR_PARAM_CBANK
	.align		4
        /*0048*/ 	.byte	0x04, 0x0a
        /*004a*/ 	.short	(.L_33 - .L_32)
	.align		4
.L_32:
        /*004c*/ 	.word	index@(.nv.constant0._Z10stencil_1dPiS_)
        /*0050*/ 	.short	0x0380
        /*0052*/ 	.short	0x0010


	//----- nvinfo : EIATTR_SW_WAR
	.align		4
.L_33:
        /*0054*/ 	.byte	0x04, 0x36
        /*0056*/ 	.short	(.L_35 - .L_34)
.L_34:
        /*0058*/ 	.word	0x00000008
.L_35:


//--------------------- .nv.callgraph             --------------------------
	.section	.nv.callgraph,"",@"SHT_CUDA_CALLGRAPH"
	.align	4
	.sectionentsize	8
	.align		4
        /*0000*/ 	.word	0x00000000
	.align		4
        /*0004*/ 	.word	0xffffffff
	.align		4
        /*0008*/ 	.word	0x00000000
	.align		4
        /*000c*/ 	.word	0xfffffffe
	.align		4
        /*0010*/ 	.word	0x00000000
	.align		4
        /*0014*/ 	.word	0xfffffffd
	.align		4
        /*0018*/ 	.word	0x00000000
	.align		4
        /*001c*/ 	.word	0xfffffffc


//--------------------- .text._Z9st_treinoPiS_    --------------------------
	.section	.text._Z9st_treinoPiS_,"ax",@progbits
	.align	128
        .global         _Z9st_treinoPiS_
        .type           _Z9st_treinoPiS_,@function
        .size           _Z9st_treinoPiS_,(.L_x_2 - _Z9st_treinoPiS_)
        .other          _Z9st_treinoPiS_,@"STO_CUDA_ENTRY STV_DEFAULT"
_Z9st_treinoPiS_:
.text._Z9st_treinoPiS_:
[----:B------:R-:W-:Y:S08]  /*0000*/  LDC R1, c[0x0][0x37c] ;  /* 0x0000df00ff017b82 */ /* 0x000ff00000000800 */
[----:B------:R-:W-:Y:S06]  /*0010*/  BAR.SYNC.DEFER_BLOCKING 0x0 ;  /* 0x0000000000007b1d */ /* 0x000fec0000010000 */
[----:B------:R-:W-:Y:S05]  /*0020*/  EXIT ;  /* 0x000000000000794d */ /* 0x000fea0003800000 */
.L_x_0:
[----:B------:R-:W-:-:S00]  /*0030*/  BRA `(.L_x_0) ;  /* 0xfffffffc00fc7947 */ /* 0x000fc0000383ffff */
[----:B------:R-:W-:-:S00]  /*0040*/  NOP ;  /* 0x0000000000007918 */ /* 0x000fc00000000000 */
        /* <DEDUP_REMOVED lines=11> */
.L_x_2:


//--------------------- .text._Z10stencil_1dPiS_  --------------------------
	.section	.text._Z10stencil_1dPiS_,"ax",@progbits
	.align	128
        .global         _Z10stencil_1dPiS_
        .type           _Z10stencil_1dPiS_,@function
        .size           _Z10stencil_1dPiS_,(.L_x_3 - _Z10stencil_1dPiS_)
        .other          _Z10stencil_1dPiS_,@"STO_CUDA_ENTRY STV_DEFAULT"
_Z10stencil_1dPiS_:
.text._Z10stencil_1dPiS_:
[----:B------:R-:W-:Y:S01]  /*0000*/  LDC R1, c[0x0][0x37c] ;  /* 0x0000df00ff017b82 */ /* 0x000fe20000000800 */
[----:B------:R-:W0:Y:S07]  /*0010*/  S2R R7, SR_TID.X ;  /* 0x0000000000077919 */ /* 0x000e2e0000002100 */
[----:B------:R-:W1:Y:S01]  /*0020*/  S2UR UR4, SR_CTAID.X ;  /* 0x00000000000479c3 */ /* 0x000e620000002500 */
[----:B------:R-:W2:Y:S07]  /*0030*/  LDCU.64 UR6, c[0x0][0x358] ;  /* 0x00006b00ff0677ac */ /* 0x000eae0008000a00 */
[----:B------:R-:W1:Y:S08]  /*0040*/  LDC R0, c[0x0][0x360] ;  /* 0x0000d800ff007b82 */ /* 0x000e700000000800 */
[----:B------:R-:W3:Y:S01]  /*0050*/  LDC.64 R2, c[0x0][0x380] ;  /* 0x0000e000ff027b82 */ /* 0x000ee20000000a00 */
[----:B0-----:R-:W-:Y:S01]  /*0060*/  ISETP.GT.U32.AND P0, PT, R7, 0x1, PT ;  /* 0x000000010700780c */ /* 0x001fe20003f04070 */
[----:B-1----:R-:W-:-:S04]  /*0070*/  IMAD R5, R0, UR4, R7 ;  /* 0x0000000400057c24 */ /* 0x002fc8000f8e0207 */
[----:B---3--:R-:W-:-:S05]  /*0080*/  IMAD.WIDE R2, R5, 0x4, R2 ;  /* 0x0000000405027825 */ /* 0x008fca00078e0202 */
[----:B--2---:R-:W2:Y:S04]  /*0090*/  LDG.E R0, desc[UR6][R2.64] ;  /* 0x0000000602007981 */ /* 0x004ea8000c1e1900 */
[----:B------:R-:W3:Y:S04]  /*00a0*/  @!P0 LDG.E R4, desc[UR6][R2.64+-0x8] ;  /* 0xfffff80602048981 */ /* 0x000ee8000c1e1900 */
[----:B------:R0:W4:Y:S01]  /*00b0*/  @!P0 LDG.E R6, desc[UR6][R2.64+0x10] ;  /* 0x0000100602068981 */ /* 0x000122000c1e1900 */
[----:B------:R-:W1:Y:S01]  /*00c0*/  S2UR UR5, SR_CgaCtaId ;  /* 0x00000000000579c3 */ /* 0x000e620000008800 */
[----:B------:R-:W-:-:S07]  /*00d0*/  UMOV UR4, 0x400 ;  /* 0x0000040000047882 */ /* 0x000fce0000000000 */
[----:B0-----:R-:W0:Y:S01]  /*00e0*/  LDC.64 R2, c[0x0][0x388] ;  /* 0x0000e200ff027b82 */ /* 0x001e220000000a00 */
[----:B-1----:R-:W-:-:S06]  /*00f0*/  ULEA UR4, UR5, UR4, 0x18 ;  /* 0x0000000405047291 */ /* 0x002fcc000f8ec0ff */
[----:B------:R-:W-:Y:S01]  /*0100*/  LEA R7, R7, UR4, 0x2 ;  /* 0x0000000407077c11 */ /* 0x000fe2000f8e10ff */
[----:B0-----:R-:W-:-:S04]  /*0110*/  IMAD.WIDE R2, R5, 0x4, R2 ;  /* 0x0000000405027825 */ /* 0x001fc800078e0202 */
[----:B--2---:R-:W-:Y:S04]  /*0120*/  STS [R7+0x8], R0 ;  /* 0x0000080007007388 */ /* 0x004fe80000000800 */
[----:B---3--:R-:W-:Y:S04]  /*0130*/  @!P0 STS [R7], R4 ;  /* 0x0000000407008388 */ /* 0x008fe80000000800 */
[----:B----4-:R-:W-:Y:S01]  /*0140*/  @!P0 STS [R7+0x18], R6 ;  /* 0x0000180607008388 */ /* 0x010fe20000000800 */
[----:B------:R-:W-:Y:S06]  /*0150*/  BAR.SYNC.DEFER_BLOCKING 0x0 ;  /* 0x0000000000007b1d */ /* 0x000fec0000010000 */
[----:B------:R-:W-:Y:S04]  /*0160*/  LDS R8, [R7] ;  /* 0x0000000007087984 */ /* 0x000fe80000000800 */
[----:B------:R-:W-:Y:S04]  /*0170*/  LDS R9, [R7+0x4] ;  /* 0x0000040007097984 */ /* 0x000fe80000000800 */
[----:B------:R-:W0:Y:S04]  /*0180*/  LDS R10, [R7+0x8] ;  /* 0x00000800070a7984 */ /* 0x000e280000000800 */
[----:B------:R-:W-:Y:S04]  /*0190*/  LDS R11, [R7+0xc] ;  /* 0x00000c00070b7984 */ /* 0x000fe80000000800 */
[----:B------:R-:W1:Y:S01]  /*01a0*/  LDS R12, [R7+0x10] ;  /* 0x00001000070c7984 */ /* 0x000e620000000800 */
[----:B0-----:R-:W-:-:S04]  /*01b0*/  IADD3 R8, PT, PT, R10, R9, R8 ;  /* 0x000000090a087210 */ /* 0x001fc80007ffe008 */
[----:B-1----:R-:W-:-:S05]  /*01c0*/  IADD3 R11, PT, PT, R12, R11, R8 ;  /* 0x0000000b0c0b7210 */ /* 0x002fca0007ffe008 */
[----:B------:R-:W-:Y:S01]  /*01d0*/  STG.E desc[UR6][R2.64], R11 ;  /* 0x0000000b02007986 */ /* 0x000fe2000c101906 */
[----:B------:R-:W-:Y:S05]  /*01e0*/  EXIT ;  /* 0x000000000000794d */ /* 0x000fea0003800000 */
.L_x_1:
        /* <DEDUP_REMOVED lines=9> */
.L_x_3:


//--------------------- .nv.shared.reserved.0     --------------------------
	.section	.nv.shared.reserved.0,"aw",@nobits
	.weak		__nv_reservedSMEM_offset_0_alias
	.size		__nv_reservedSMEM_offset_0_alias, 0, 64
	.other		__nv_reservedSMEM_offset_0_alias,@"STO_CUDA_RESERVED_SHARED STV_DEFAULT"
__nv_reservedSMEM_offset_0_alias:
	.zero		0
	.zero		64


//--------------------- .nv.shared._Z10stencil_1dPiS_ --------------------------
	.section	.nv.shared._Z10stencil_1dPiS_,"aw",@nobits
	.sectionflags	@""
	.align	4
.nv.shared._Z10stencil_1dPiS_:
	.zero		1056


//--------------------- .nv.constant0._Z9st_treinoPiS_ --------------------------
	.section	.nv.constant0._Z9st_treinoPiS_,"a",@progbits
	.sectionflags	@""
	.align	4
.nv.constant0._Z9st_treinoPiS_:
	.zero		912


//--------------------- .nv.constant0._Z10stencil_1dPiS_ --------------------------
	.section	.nv.constant0._Z10stencil_1dPiS_,"a",@progbits
	.sectionflags	@""
	.align	4
.nv.constant0._Z10stencil_1dPiS_:
	.zero		912


//--------------------- SYMBOLS --------------------------

	.type		.nv.reservedSmem.offset0,@object
	.size		.nv.reservedSmem.offset0,0x4
	.type		.nv.reservedSmem.cap,@object
	.size		.nv.reservedSmem.cap,0x4
